//
// Generated by NVIDIA NVVM Compiler
//
// Compiler Build ID: CL-36424714
// Cuda compilation tools, release 13.0, V13.0.88
// Based on NVVM 20.0.0
//

.version 9.0
.target sm_100
.address_size 64

	// .globl	_Z10cuda_sgemmILj16ELj2EEvPfS0_S0_iii
// _ZZ10cuda_sgemmILj16ELj2EEvPfS0_S0_iiiE8a_shared has been demoted
// _ZZ10cuda_sgemmILj16ELj2EEvPfS0_S0_iiiE8b_shared has been demoted

.visible .entry _Z10cuda_sgemmILj16ELj2EEvPfS0_S0_iii(
	.param .u64 .ptr .align 1 _Z10cuda_sgemmILj16ELj2EEvPfS0_S0_iii_param_0,
	.param .u64 .ptr .align 1 _Z10cuda_sgemmILj16ELj2EEvPfS0_S0_iii_param_1,
	.param .u64 .ptr .align 1 _Z10cuda_sgemmILj16ELj2EEvPfS0_S0_iii_param_2,
	.param .u32 _Z10cuda_sgemmILj16ELj2EEvPfS0_S0_iii_param_3,
	.param .u32 _Z10cuda_sgemmILj16ELj2EEvPfS0_S0_iii_param_4,
	.param .u32 _Z10cuda_sgemmILj16ELj2EEvPfS0_S0_iii_param_5
)
{
	.reg .pred 	%p<3>;
	.reg .b32 	%r<60>;
	.reg .b32 	%f<283>;
	.reg .b64 	%rd<62>;
	// demoted variable
	.shared .align 4 .b8 _ZZ10cuda_sgemmILj16ELj2EEvPfS0_S0_iiiE8a_shared[4096];
	// demoted variable
	.shared .align 4 .b8 _ZZ10cuda_sgemmILj16ELj2EEvPfS0_S0_iiiE8b_shared[4096];
	ld.param.u32 	%r20, [_Z10cuda_sgemmILj16ELj2EEvPfS0_S0_iii_param_5];
	mov.u32 	%r1, %tid.x;
	mov.u32 	%r2, %tid.y;
	mov.u32 	%r21, %ctaid.y;
	shl.b32 	%r3, %r21, 5;
	mov.u32 	%r22, %ctaid.x;
	shl.b32 	%r23, %r22, 5;
	cvt.u64.u32 	%rd1, %r23;
	setp.lt.s32 	%p1, %r20, 1;
	mov.f32 	%f279, 0f00000000;
	mov.f32 	%f280, %f279;
	mov.f32 	%f281, %f279;
	mov.f32 	%f282, %f279;
	@%p1 bra 	$L__BB0_3;
	ld.param.u32 	%r52, [_Z10cuda_sgemmILj16ELj2EEvPfS0_S0_iii_param_4];
	shl.b32 	%r25, %r2, 7;
	mov.u32 	%r26, _ZZ10cuda_sgemmILj16ELj2EEvPfS0_S0_iiiE8a_shared;
	add.s32 	%r4, %r26, %r25;
	add.s32 	%r27, %r2, 16;
	mad.lo.s32 	%r59, %r52, %r27, %r1;
	mad.lo.s32 	%r28, %r2, %r52, %r1;
	add.s32 	%r58, %r28, 16;
	mad.lo.s32 	%r56, %r20, %r27, %r1;
	mad.lo.s32 	%r55, %r2, %r20, %r1;
	mov.f32 	%f279, 0f00000000;
	mov.b32 	%r57, 16;
$L__BB0_2:
	ld.param.u32 	%r53, [_Z10cuda_sgemmILj16ELj2EEvPfS0_S0_iii_param_4];
	ld.param.u64 	%rd60, [_Z10cuda_sgemmILj16ELj2EEvPfS0_S0_iii_param_1];
	ld.param.u64 	%rd59, [_Z10cuda_sgemmILj16ELj2EEvPfS0_S0_iii_param_0];
	add.s32 	%r29, %r58, -16;
	cvt.u64.u32 	%rd5, %r55;
	mul.lo.s32 	%r30, %r3, %r20;
	cvt.u64.u32 	%rd6, %r30;
	add.s64 	%rd7, %rd5, %rd6;
	cvta.to.global.u64 	%rd8, %rd59;
	shl.b64 	%rd9, %rd7, 2;
	add.s64 	%rd10, %rd8, %rd9;
	ld.global.f32 	%f15, [%rd10];
	mov.u32 	%r31, %tid.x;
	shl.b32 	%r32, %r31, 2;
	add.s32 	%r33, %r4, %r32;
	st.shared.f32 	[%r33], %f15;
	cvt.u64.u32 	%rd11, %r29;
	add.s64 	%rd12, %rd11, %rd1;
	cvta.to.global.u64 	%rd13, %rd60;
	shl.b64 	%rd14, %rd12, 2;
	add.s64 	%rd15, %rd13, %rd14;
	ld.global.f32 	%f16, [%rd15];
	mov.u32 	%r34, %tid.y;
	shl.b32 	%r35, %r34, 7;
	mov.u32 	%r36, _ZZ10cuda_sgemmILj16ELj2EEvPfS0_S0_iiiE8b_shared;
	add.s32 	%r37, %r36, %r32;
	add.s32 	%r38, %r37, %r35;
	st.shared.f32 	[%r38], %f16;
	add.s32 	%r39, %r55, 16;
	cvt.u64.u32 	%rd16, %r39;
	add.s64 	%rd17, %rd16, %rd6;
	shl.b64 	%rd18, %rd17, 2;
	add.s64 	%rd19, %rd8, %rd18;
	ld.global.f32 	%f17, [%rd19];
	st.shared.f32 	[%r33+64], %f17;
	cvt.u64.u32 	%rd20, %r58;
	add.s64 	%rd21, %rd20, %rd1;
	shl.b64 	%rd22, %rd21, 2;
	add.s64 	%rd23, %rd13, %rd22;
	ld.global.f32 	%f18, [%rd23];
	st.shared.f32 	[%r38+64], %f18;
	add.s32 	%r40, %r59, 16;
	cvt.u64.u32 	%rd24, %r56;
	add.s64 	%rd25, %rd24, %rd6;
	shl.b64 	%rd26, %rd25, 2;
	add.s64 	%rd27, %rd8, %rd26;
	ld.global.f32 	%f19, [%rd27];
	st.shared.f32 	[%r33+2048], %f19;
	cvt.u64.u32 	%rd28, %r59;
	add.s64 	%rd29, %rd28, %rd1;
	shl.b64 	%rd30, %rd29, 2;
	add.s64 	%rd31, %rd13, %rd30;
	ld.global.f32 	%f20, [%rd31];
	st.shared.f32 	[%r38+2048], %f20;
	add.s32 	%r41, %r56, 16;
	cvt.u64.u32 	%rd32, %r41;
	add.s64 	%rd33, %rd32, %rd6;
	shl.b64 	%rd34, %rd33, 2;
	add.s64 	%rd35, %rd8, %rd34;
	ld.global.f32 	%f21, [%rd35];
	st.shared.f32 	[%r33+2112], %f21;
	cvt.u64.u32 	%rd36, %r40;
	add.s64 	%rd37, %rd36, %rd1;
	shl.b64 	%rd38, %rd37, 2;
	add.s64 	%rd39, %rd13, %rd38;
	ld.global.f32 	%f22, [%rd39];
	st.shared.f32 	[%r38+2112], %f22;
	bar.sync 	0;
	ld.shared.f32 	%f23, [%r4];
	ld.shared.f32 	%f24, [%r37];
	fma.rn.f32 	%f25, %f23, %f24, %f282;
	ld.shared.f32 	%f26, [%r4+4];
	ld.shared.f32 	%f27, [%r37+128];
	fma.rn.f32 	%f28, %f26, %f27, %f25;
	ld.shared.f32 	%f29, [%r4+8];
	ld.shared.f32 	%f30, [%r37+256];
	fma.rn.f32 	%f31, %f29, %f30, %f28;
	ld.shared.f32 	%f32, [%r4+12];
	ld.shared.f32 	%f33, [%r37+384];
	fma.rn.f32 	%f34, %f32, %f33, %f31;
	ld.shared.f32 	%f35, [%r4+16];
	ld.shared.f32 	%f36, [%r37+512];
	fma.rn.f32 	%f37, %f35, %f36, %f34;
	ld.shared.f32 	%f38, [%r4+20];
	ld.shared.f32 	%f39, [%r37+640];
	fma.rn.f32 	%f40, %f38, %f39, %f37;
	ld.shared.f32 	%f41, [%r4+24];
	ld.shared.f32 	%f42, [%r37+768];
	fma.rn.f32 	%f43, %f41, %f42, %f40;
	ld.shared.f32 	%f44, [%r4+28];
	ld.shared.f32 	%f45, [%r37+896];
	fma.rn.f32 	%f46, %f44, %f45, %f43;
	ld.shared.f32 	%f47, [%r4+32];
	ld.shared.f32 	%f48, [%r37+1024];
	fma.rn.f32 	%f49, %f47, %f48, %f46;
	ld.shared.f32 	%f50, [%r4+36];
	ld.shared.f32 	%f51, [%r37+1152];
	fma.rn.f32 	%f52, %f50, %f51, %f49;
	ld.shared.f32 	%f53, [%r4+40];
	ld.shared.f32 	%f54, [%r37+1280];
	fma.rn.f32 	%f55, %f53, %f54, %f52;
	ld.shared.f32 	%f56, [%r4+44];
	ld.shared.f32 	%f57, [%r37+1408];
	fma.rn.f32 	%f58, %f56, %f57, %f55;
	ld.shared.f32 	%f59, [%r4+48];
	ld.shared.f32 	%f60, [%r37+1536];
	fma.rn.f32 	%f61, %f59, %f60, %f58;
	ld.shared.f32 	%f62, [%r4+52];
	ld.shared.f32 	%f63, [%r37+1664];
	fma.rn.f32 	%f64, %f62, %f63, %f61;
	ld.shared.f32 	%f65, [%r4+56];
	ld.shared.f32 	%f66, [%r37+1792];
	fma.rn.f32 	%f67, %f65, %f66, %f64;
	ld.shared.f32 	%f68, [%r4+60];
	ld.shared.f32 	%f69, [%r37+1920];
	fma.rn.f32 	%f70, %f68, %f69, %f67;
	ld.shared.f32 	%f71, [%r4+64];
	ld.shared.f32 	%f72, [%r37+2048];
	fma.rn.f32 	%f73, %f71, %f72, %f70;
	ld.shared.f32 	%f74, [%r4+68];
	ld.shared.f32 	%f75, [%r37+2176];
	fma.rn.f32 	%f76, %f74, %f75, %f73;
	ld.shared.f32 	%f77, [%r4+72];
	ld.shared.f32 	%f78, [%r37+2304];
	fma.rn.f32 	%f79, %f77, %f78, %f76;
	ld.shared.f32 	%f80, [%r4+76];
	ld.shared.f32 	%f81, [%r37+2432];
	fma.rn.f32 	%f82, %f80, %f81, %f79;
	ld.shared.f32 	%f83, [%r4+80];
	ld.shared.f32 	%f84, [%r37+2560];
	fma.rn.f32 	%f85, %f83, %f84, %f82;
	ld.shared.f32 	%f86, [%r4+84];
	ld.shared.f32 	%f87, [%r37+2688];
	fma.rn.f32 	%f88, %f86, %f87, %f85;
	ld.shared.f32 	%f89, [%r4+88];
	ld.shared.f32 	%f90, [%r37+2816];
	fma.rn.f32 	%f91, %f89, %f90, %f88;
	ld.shared.f32 	%f92, [%r4+92];
	ld.shared.f32 	%f93, [%r37+2944];
	fma.rn.f32 	%f94, %f92, %f93, %f91;
	ld.shared.f32 	%f95, [%r4+96];
	ld.shared.f32 	%f96, [%r37+3072];
	fma.rn.f32 	%f97, %f95, %f96, %f94;
	ld.shared.f32 	%f98, [%r4+100];
	ld.shared.f32 	%f99, [%r37+3200];
	fma.rn.f32 	%f100, %f98, %f99, %f97;
	ld.shared.f32 	%f101, [%r4+104];
	ld.shared.f32 	%f102, [%r37+3328];
	fma.rn.f32 	%f103, %f101, %f102, %f100;
	ld.shared.f32 	%f104, [%r4+108];
	ld.shared.f32 	%f105, [%r37+3456];
	fma.rn.f32 	%f106, %f104, %f105, %f103;
	ld.shared.f32 	%f107, [%r4+112];
	ld.shared.f32 	%f108, [%r37+3584];
	fma.rn.f32 	%f109, %f107, %f108, %f106;
	ld.shared.f32 	%f110, [%r4+116];
	ld.shared.f32 	%f111, [%r37+3712];
	fma.rn.f32 	%f112, %f110, %f111, %f109;
	ld.shared.f32 	%f113, [%r4+120];
	ld.shared.f32 	%f114, [%r37+3840];
	fma.rn.f32 	%f115, %f113, %f114, %f112;
	ld.shared.f32 	%f116, [%r4+124];
	ld.shared.f32 	%f117, [%r37+3968];
	fma.rn.f32 	%f282, %f116, %f117, %f115;
	ld.shared.f32 	%f118, [%r37+64];
	fma.rn.f32 	%f119, %f23, %f118, %f281;
	ld.shared.f32 	%f120, [%r37+192];
	fma.rn.f32 	%f121, %f26, %f120, %f119;
	ld.shared.f32 	%f122, [%r37+320];
	fma.rn.f32 	%f123, %f29, %f122, %f121;
	ld.shared.f32 	%f124, [%r37+448];
	fma.rn.f32 	%f125, %f32, %f124, %f123;
	ld.shared.f32 	%f126, [%r37+576];
	fma.rn.f32 	%f127, %f35, %f126, %f125;
	ld.shared.f32 	%f128, [%r37+704];
	fma.rn.f32 	%f129, %f38, %f128, %f127;
	ld.shared.f32 	%f130, [%r37+832];
	fma.rn.f32 	%f131, %f41, %f130, %f129;
	ld.shared.f32 	%f132, [%r37+960];
	fma.rn.f32 	%f133, %f44, %f132, %f131;
	ld.shared.f32 	%f134, [%r37+1088];
	fma.rn.f32 	%f135, %f47, %f134, %f133;
	ld.shared.f32 	%f136, [%r37+1216];
	fma.rn.f32 	%f137, %f50, %f136, %f135;
	ld.shared.f32 	%f138, [%r37+1344];
	fma.rn.f32 	%f139, %f53, %f138, %f137;
	ld.shared.f32 	%f140, [%r37+1472];
	fma.rn.f32 	%f141, %f56, %f140, %f139;
	ld.shared.f32 	%f142, [%r37+1600];
	fma.rn.f32 	%f143, %f59, %f142, %f141;
	ld.shared.f32 	%f144, [%r37+1728];
	fma.rn.f32 	%f145, %f62, %f144, %f143;
	ld.shared.f32 	%f146, [%r37+1856];
	fma.rn.f32 	%f147, %f65, %f146, %f145;
	ld.shared.f32 	%f148, [%r37+1984];
	fma.rn.f32 	%f149, %f68, %f148, %f147;
	ld.shared.f32 	%f150, [%r37+2112];
	fma.rn.f32 	%f151, %f71, %f150, %f149;
	ld.shared.f32 	%f152, [%r37+2240];
	fma.rn.f32 	%f153, %f74, %f152, %f151;
	ld.shared.f32 	%f154, [%r37+2368];
	fma.rn.f32 	%f155, %f77, %f154, %f153;
	ld.shared.f32 	%f156, [%r37+2496];
	fma.rn.f32 	%f157, %f80, %f156, %f155;
	ld.shared.f32 	%f158, [%r37+2624];
	fma.rn.f32 	%f159, %f83, %f158, %f157;
	ld.shared.f32 	%f160, [%r37+2752];
	fma.rn.f32 	%f161, %f86, %f160, %f159;
	ld.shared.f32 	%f162, [%r37+2880];
	fma.rn.f32 	%f163, %f89, %f162, %f161;
	ld.shared.f32 	%f164, [%r37+3008];
	fma.rn.f32 	%f165, %f92, %f164, %f163;
	ld.shared.f32 	%f166, [%r37+3136];
	fma.rn.f32 	%f167, %f95, %f166, %f165;
	ld.shared.f32 	%f168, [%r37+3264];
	fma.rn.f32 	%f169, %f98, %f168, %f167;
	ld.shared.f32 	%f170, [%r37+3392];
	fma.rn.f32 	%f171, %f101, %f170, %f169;
	ld.shared.f32 	%f172, [%r37+3520];
	fma.rn.f32 	%f173, %f104, %f172, %f171;
	ld.shared.f32 	%f174, [%r37+3648];
	fma.rn.f32 	%f175, %f107, %f174, %f173;
	ld.shared.f32 	%f176, [%r37+3776];
	fma.rn.f32 	%f177, %f110, %f176, %f175;
	ld.shared.f32 	%f178, [%r37+3904];
	fma.rn.f32 	%f179, %f113, %f178, %f177;
	ld.shared.f32 	%f180, [%r37+4032];
	fma.rn.f32 	%f281, %f116, %f180, %f179;
	ld.shared.f32 	%f181, [%r4+2048];
	fma.rn.f32 	%f182, %f181, %f24, %f280;
	ld.shared.f32 	%f183, [%r4+2052];
	fma.rn.f32 	%f184, %f183, %f27, %f182;
	ld.shared.f32 	%f185, [%r4+2056];
	fma.rn.f32 	%f186, %f185, %f30, %f184;
	ld.shared.f32 	%f187, [%r4+2060];
	fma.rn.f32 	%f188, %f187, %f33, %f186;
	ld.shared.f32 	%f189, [%r4+2064];
	fma.rn.f32 	%f190, %f189, %f36, %f188;
	ld.shared.f32 	%f191, [%r4+2068];
	fma.rn.f32 	%f192, %f191, %f39, %f190;
	ld.shared.f32 	%f193, [%r4+2072];
	fma.rn.f32 	%f194, %f193, %f42, %f192;
	ld.shared.f32 	%f195, [%r4+2076];
	fma.rn.f32 	%f196, %f195, %f45, %f194;
	ld.shared.f32 	%f197, [%r4+2080];
	fma.rn.f32 	%f198, %f197, %f48, %f196;
	ld.shared.f32 	%f199, [%r4+2084];
	fma.rn.f32 	%f200, %f199, %f51, %f198;
	ld.shared.f32 	%f201, [%r4+2088];
	fma.rn.f32 	%f202, %f201, %f54, %f200;
	ld.shared.f32 	%f203, [%r4+2092];
	fma.rn.f32 	%f204, %f203, %f57, %f202;
	ld.shared.f32 	%f205, [%r4+2096];
	fma.rn.f32 	%f206, %f205, %f60, %f204;
	ld.shared.f32 	%f207, [%r4+2100];
	fma.rn.f32 	%f208, %f207, %f63, %f206;
	ld.shared.f32 	%f209, [%r4+2104];
	fma.rn.f32 	%f210, %f209, %f66, %f208;
	ld.shared.f32 	%f211, [%r4+2108];
	fma.rn.f32 	%f212, %f211, %f69, %f210;
	ld.shared.f32 	%f213, [%r4+2112];
	fma.rn.f32 	%f214, %f213, %f72, %f212;
	ld.shared.f32 	%f215, [%r4+2116];
	fma.rn.f32 	%f216, %f215, %f75, %f214;
	ld.shared.f32 	%f217, [%r4+2120];
	fma.rn.f32 	%f218, %f217, %f78, %f216;
	ld.shared.f32 	%f219, [%r4+2124];
	fma.rn.f32 	%f220, %f219, %f81, %f218;
	ld.shared.f32 	%f221, [%r4+2128];
	fma.rn.f32 	%f222, %f221, %f84, %f220;
	ld.shared.f32 	%f223, [%r4+2132];
	fma.rn.f32 	%f224, %f223, %f87, %f222;
	ld.shared.f32 	%f225, [%r4+2136];
	fma.rn.f32 	%f226, %f225, %f90, %f224;
	ld.shared.f32 	%f227, [%r4+2140];
	fma.rn.f32 	%f228, %f227, %f93, %f226;
	ld.shared.f32 	%f229, [%r4+2144];
	fma.rn.f32 	%f230, %f229, %f96, %f228;
	ld.shared.f32 	%f231, [%r4+2148];
	fma.rn.f32 	%f232, %f231, %f99, %f230;
	ld.shared.f32 	%f233, [%r4+2152];
	fma.rn.f32 	%f234, %f233, %f102, %f232;
	ld.shared.f32 	%f235, [%r4+2156];
	fma.rn.f32 	%f236, %f235, %f105, %f234;
	ld.shared.f32 	%f237, [%r4+2160];
	fma.rn.f32 	%f238, %f237, %f108, %f236;
	ld.shared.f32 	%f239, [%r4+2164];
	fma.rn.f32 	%f240, %f239, %f111, %f238;
	ld.shared.f32 	%f241, [%r4+2168];
	fma.rn.f32 	%f242, %f241, %f114, %f240;
	ld.shared.f32 	%f243, [%r4+2172];
	fma.rn.f32 	%f280, %f243, %f117, %f242;
	fma.rn.f32 	%f244, %f181, %f118, %f279;
	fma.rn.f32 	%f245, %f183, %f120, %f244;
	fma.rn.f32 	%f246, %f185, %f122, %f245;
	fma.rn.f32 	%f247, %f187, %f124, %f246;
	fma.rn.f32 	%f248, %f189, %f126, %f247;
	fma.rn.f32 	%f249, %f191, %f128, %f248;
	fma.rn.f32 	%f250, %f193, %f130, %f249;
	fma.rn.f32 	%f251, %f195, %f132, %f250;
	fma.rn.f32 	%f252, %f197, %f134, %f251;
	fma.rn.f32 	%f253, %f199, %f136, %f252;
	fma.rn.f32 	%f254, %f201, %f138, %f253;
	fma.rn.f32 	%f255, %f203, %f140, %f254;
	fma.rn.f32 	%f256, %f205, %f142, %f255;
	fma.rn.f32 	%f257, %f207, %f144, %f256;
	fma.rn.f32 	%f258, %f209, %f146, %f257;
	fma.rn.f32 	%f259, %f211, %f148, %f258;
	fma.rn.f32 	%f260, %f213, %f150, %f259;
	fma.rn.f32 	%f261, %f215, %f152, %f260;
	fma.rn.f32 	%f262, %f217, %f154, %f261;
	fma.rn.f32 	%f263, %f219, %f156, %f262;
	fma.rn.f32 	%f264, %f221, %f158, %f263;
	fma.rn.f32 	%f265, %f223, %f160, %f264;
	fma.rn.f32 	%f266, %f225, %f162, %f265;
	fma.rn.f32 	%f267, %f227, %f164, %f266;
	fma.rn.f32 	%f268, %f229, %f166, %f267;
	fma.rn.f32 	%f269, %f231, %f168, %f268;
	fma.rn.f32 	%f270, %f233, %f170, %f269;
	fma.rn.f32 	%f271, %f235, %f172, %f270;
	fma.rn.f32 	%f272, %f237, %f174, %f271;
	fma.rn.f32 	%f273, %f239, %f176, %f272;
	fma.rn.f32 	%f274, %f241, %f178, %f273;
	fma.rn.f32 	%f279, %f243, %f180, %f274;
	bar.sync 	0;
	shl.b32 	%r42, %r53, 5;
	add.s32 	%r59, %r59, %r42;
	add.s32 	%r58, %r58, %r42;
	add.s32 	%r16, %r57, 32;
	add.s32 	%r43, %r57, 16;
	add.s32 	%r56, %r56, 32;
	add.s32 	%r55, %r55, 32;
	setp.lt.s32 	%p2, %r43, %r20;
	mov.u32 	%r57, %r16;
	@%p2 bra 	$L__BB0_2;
$L__BB0_3:
	ld.param.u32 	%r54, [_Z10cuda_sgemmILj16ELj2EEvPfS0_S0_iii_param_4];
	ld.param.u64 	%rd61, [_Z10cuda_sgemmILj16ELj2EEvPfS0_S0_iii_param_2];
	cvta.to.global.u64 	%rd40, %rd61;
	mul.lo.s32 	%r44, %r3, %r54;
	cvt.u64.u32 	%rd41, %r44;
	add.s64 	%rd42, %rd41, %rd1;
	mov.u32 	%r45, %tid.y;
	mov.u32 	%r46, %tid.x;
	mad.lo.s32 	%r47, %r45, %r54, %r46;
	cvt.u64.u32 	%rd43, %r47;
	add.s64 	%rd44, %rd42, %rd43;
	shl.b64 	%rd45, %rd44, 2;
	add.s64 	%rd46, %rd40, %rd45;
	st.global.f32 	[%rd46], %f282;
	add.s32 	%r48, %r47, 16;
	cvt.u64.u32 	%rd47, %r48;
	add.s64 	%rd48, %rd42, %rd47;
	shl.b64 	%rd49, %rd48, 2;
	add.s64 	%rd50, %rd40, %rd49;
	st.global.f32 	[%rd50], %f281;
	shl.b32 	%r49, %r54, 4;
	add.s32 	%r50, %r47, %r49;
	cvt.u64.u32 	%rd51, %r50;
	add.s64 	%rd52, %rd42, %rd51;
	shl.b64 	%rd53, %rd52, 2;
	add.s64 	%rd54, %rd40, %rd53;
	st.global.f32 	[%rd54], %f280;
	add.s32 	%r51, %r50, 16;
	cvt.u64.u32 	%rd55, %r51;
	add.s64 	%rd56, %rd42, %rd55;
	shl.b64 	%rd57, %rd56, 2;
	add.s64 	%rd58, %rd40, %rd57;
	st.global.f32 	[%rd58], %f279;
	ret;

}


// ===== COMPILED SASS (sm_100) =====

	.target	sm_100

	.elftype	@"ET_EXEC"


//--------------------- .note.nv.tkinfo           --------------------------
	.section	.note.nv.tkinfo,"",@"SHT_NOTE"
	.sectionflags	@"SHF_NOTE_NV_TKINFO"
	.tkinfo
        /*0018*/ 	.word	0x00000002
        /*0030*/ 	.string	""
        /*0030*/ 	.string	"ptxas"
        /*0030*/ 	.string	"Cuda compilation tools, release 13.0, V13.0.88"
        /*0030*/ 	.string	"Build cuda_13.0.r13.0/compiler.36424714_0"
        /*0030*/ 	.string	"-arch sm_100 -m 64 "



//--------------------- .note.nv.cuinfo           --------------------------
	.section	.note.nv.cuinfo,"",@"SHT_NOTE"
	.sectionflags	@"SHF_NOTE_NV_CUINFO"
        /*0018*/ 	.short	0x0002
        /*001a*/ 	.short	0x0064
        /*001c*/ 	.short	0x0082
	.zero		2


//--------------------- .nv.info                  --------------------------
	.section	.nv.info,"",@"SHT_CUDA_INFO"
	.align	4


	//----- nvinfo : EIATTR_REGCOUNT
	.align		4
        /*0000*/ 	.byte	0x04, 0x2f
        /*0002*/ 	.short	(.L_1 - .L_0)
	.align		4
.L_0:
        /*0004*/ 	.word	index@(_Z10cuda_sgemmILj16ELj2EEvPfS0_S0_iii)
        /*0008*/ 	.word	0x00000020


	//----- nvinfo : EIATTR_FRAME_SIZE
	.align		4
.L_1:
        /*000c*/ 	.byte	0x04, 0x11
        /*000e*/ 	.short	(.L_3 - .L_2)
	.align		4
.L_2:
        /*0010*/ 	.word	index@(_Z10cuda_sgemmILj16ELj2EEvPfS0_S0_iii)
        /*0014*/ 	.word	0x00000000


	//----- nvinfo : EIATTR_MIN_STACK_SIZE
	.align		4
.L_3:
        /*0018*/ 	.byte	0x04, 0x12
        /*001a*/ 	.short	(.L_5 - .L_4)
	.align		4
.L_4:
        /*001c*/ 	.word	index@(_Z10cuda_sgemmILj16ELj2EEvPfS0_S0_iii)
        /*0020*/ 	.word	0x00000000
.L_5:


//--------------------- .nv.compat                --------------------------
	.section	.nv.compat,"",@"SHT_CUDA_COMPAT_INFO"
	.align	4
        /*0000*/ 	.byte	0x02, 0x09, 0x00, 0x00, 0x02, 0x02, 0x01, 0x00, 0x02, 0x05, 0x05, 0x00, 0x03, 0x07, 0x01, 0x01
        /*0010*/ 	.byte	0x02, 0x03, 0x00, 0x00, 0x02, 0x06, 0x01, 0x00, 0x04, 0x0b, 0x08, 0x00, 0x09, 0x00, 0x00, 0x00
        /*0020*/ 	.byte	0x00, 0x00, 0x00, 0x00


//--------------------- .nv.info._Z10cuda_sgemmILj16ELj2EEvPfS0_S0_iii --------------------------
	.section	.nv.info._Z10cuda_sgemmILj16ELj2EEvPfS0_S0_iii,"",@"SHT_CUDA_INFO"
	.sectionflags	@""
	.align	4


	//----- nvinfo : EIATTR_CUDA_API_VERSION
	.align		4
        /*0000*/ 	.byte	0x04, 0x37
        /*0002*/ 	.short	(.L_7 - .L_6)
.L_6:
        /*0004*/ 	.word	0x00000082


	//----- nvinfo : EIATTR_KPARAM_INFO
	.align		4
.L_7:
        /*0008*/ 	.byte	0x04, 0x17
        /*000a*/ 	.short	(.L_9 - .L_8)
.L_8:
        /*000c*/ 	.word	0x00000000
        /*0010*/ 	.short	0x0005
        /*0012*/ 	.short	0x0020
        /*0014*/ 	.byte	0x00, 0xf0, 0x11, 0x00


	//----- nvinfo : EIATTR_KPARAM_INFO
	.align		4
.L_9:
        /*0018*/ 	.byte	0x04, 0x17
        /*001a*/ 	.short	(.L_11 - .L_10)
.L_10:
        /*001c*/ 	.word	0x00000000
        /*0020*/ 	.short	0x0004
        /*0022*/ 	.short	0x001c
        /*0024*/ 	.byte	0x00, 0xf0, 0x11, 0x00


	//----- nvinfo : EIATTR_KPARAM_INFO
	.align		4
.L_11:
        /*0028*/ 	.byte	0x04, 0x17
        /*002a*/ 	.short	(.L_13 - .L_12)
.L_12:
        /*002c*/ 	.word	0x00000000
        /*0030*/ 	.short	0x0003
        /*0032*/ 	.short	0x0018
        /*0034*/ 	.byte	0x00, 0xf0, 0x11, 0x00


	//----- nvinfo : EIATTR_KPARAM_INFO
	.align		4
.L_13:
        /*0038*/ 	.byte	0x04, 0x17
        /*003a*/ 	.short	(.L_15 - .L_14)
.L_14:
        /*003c*/ 	.word	0x00000000
        /*0040*/ 	.short	0x0002
        /*0042*/ 	.short	0x0010
        /*0044*/ 	.byte	0x00, 0xf5, 0x21, 0x00


	//----- nvinfo : EIATTR_KPARAM_INFO
	.align		4
.L_15:
        /*0048*/ 	.byte	0x04, 0x17
        /*004a*/ 	.short	(.L_17 - .L_16)
.L_16:
        /*004c*/ 	.word	0x00000000
        /*0050*/ 	.short	0x0001
        /*0052*/ 	.short	0x0008
        /*0054*/ 	.byte	0x00, 0xf5, 0x21, 0x00


	//----- nvinfo : EIATTR_KPARAM_INFO
	.align		4
.L_17:
        /*0058*/ 	.byte	0x04, 0x17
        /*005a*/ 	.short	(.L_19 - .L_18)
.L_18:
        /*005c*/ 	.word	0x00000000
        /*0060*/ 	.short	0x0000
        /*0062*/ 	.short	0x0000
        /*0064*/ 	.byte	0x00, 0xf5, 0x21, 0x00


	//----- nvinfo : EIATTR_SPARSE_MMA_MASK
	.align		4
.L_19:
        /*0068*/ 	.byte	0x03, 0x50
        /*006a*/ 	.short	0x0000


	//----- nvinfo : EIATTR_MAXREG_COUNT
	.align		4
        /*006c*/ 	.byte	0x03, 0x1b
        /*006e*/ 	.short	0x00ff


	//----- nvinfo : EIATTR_NUM_BARRIERS
	.align		4
        /*0070*/ 	.byte	0x02, 0x4c
        /*0072*/ 	.byte	0x01
	.zero		1


	//----- nvinfo : EIATTR_MERCURY_ISA_VERSION
	.align		4
        /*0074*/ 	.byte	0x03, 0x5f
        /*0076*/ 	.short	0x0101


	//----- nvinfo : EIATTR_VRC_CTA_INIT_COUNT
	.align		4
        /*0078*/ 	.byte	0x02, 0x4a
	.zero		1
	.zero		1


	//----- nvinfo : EIATTR_EXIT_INSTR_OFFSETS
	.align		4
        /*007c*/ 	.byte	0x04, 0x1c
        /*007e*/ 	.short	(.L_21 - .L_20)


	//   ....[0]....
.L_20:
        /*0080*/ 	.word	0x000014e0


	//----- nvinfo : EIATTR_CBANK_PARAM_SIZE
	.align		4
.L_21:
        /*0084*/ 	.byte	0x03, 0x19
        /*0086*/ 	.short	0x0024


	//----- nvinfo : EIATTR_PARAM_CBANK
	.align		4
        /*0088*/ 	.byte	0x04, 0x0a
        /*008a*/ 	.short	(.L_23 - .L_22)
	.align		4
.L_22:
        /*008c*/ 	.word	index@(.nv.constant0._Z10cuda_sgemmILj16ELj2EEvPfS0_S0_iii)
        /*0090*/ 	.short	0x0380
        /*0092*/ 	.short	0x0024


	//----- nvinfo : EIATTR_SW_WAR
	.align		4
.L_23:
        /*0094*/ 	.byte	0x04, 0x36
        /*0096*/ 	.short	(.L_25 - .L_24)
.L_24:
        /*0098*/ 	.word	0x00000008
.L_25:


//--------------------- .nv.callgraph             --------------------------
	.section	.nv.callgraph,"",@"SHT_CUDA_CALLGRAPH"
	.align	4
	.sectionentsize	8
	.align		4
        /*0000*/ 	.word	0x00000000
	.align		4
        /*0004*/ 	.word	0xffffffff
	.align		4
        /*0008*/ 	.word	0x00000000
	.align		4
        /*000c*/ 	.word	0xfffffffe
	.align		4
        /*0010*/ 	.word	0x00000000
	.align		4
        /*0014*/ 	.word	0xfffffffd
	.align		4
        /*0018*/ 	.word	0x00000000
	.align		4
        /*001c*/ 	.word	0xfffffffc


//--------------------- .text._Z10cuda_sgemmILj16ELj2EEvPfS0_S0_iii --------------------------
	.section	.text._Z10cuda_sgemmILj16ELj2EEvPfS0_S0_iii,"ax",@progbits
	.align	128
        .global         _Z10cuda_sgemmILj16ELj2EEvPfS0_S0_iii
        .type           _Z10cuda_sgemmILj16ELj2EEvPfS0_S0_iii,@function
        .size           _Z10cuda_sgemmILj16ELj2EEvPfS0_S0_iii,(.L_x_3 - _Z10cuda_sgemmILj16ELj2EEvPfS0_S0_iii)
        .other          _Z10cuda_sgemmILj16ELj2EEvPfS0_S0_iii,@"STO_CUDA_ENTRY STV_DEFAULT"
_Z10cuda_sgemmILj16ELj2EEvPfS0_S0_iii:
.text._Z10cuda_sgemmILj16ELj2EEvPfS0_S0_iii:
[----:B------:R-:W-:Y:S01]  /*0000*/  LDC R1, c[0x0][0x37c] ;  /* 0x0000df00ff017b82 */ /* 0x000fe20000000800 */
[----:B------:R-:W0:Y:S01]  /*0010*/  S2R R21, SR_CTAID.X ;  /* 0x0000000000157919 */ /* 0x000e220000002500 */
[----:B------:R-:W1:Y:S06]  /*0020*/  LDCU UR11, c[0x0][0x3a0] ;  /* 0x00007400ff0b77ac */ /* 0x000e6c0008000800 */
[----:B------:R-:W2:Y:S01]  /*0030*/  S2UR UR4, SR_CTAID.Y ;  /* 0x00000000000479c3 */ /* 0x000ea20000002600 */
[----:B------:R-:W-:Y:S01]  /*0040*/  HFMA2 R13, -RZ, RZ, 0, 0 ;  /* 0x00000000ff0d7431 */ /* 0x000fe200000001ff */
[----:B------:R-:W3:Y:S01]  /*0050*/  S2R R0, SR_TID.X ;  /* 0x0000000000007919 */ /* 0x000ee20000002100 */
[----:B------:R-:W-:Y:S01]  /*0060*/  HFMA2 R23, -RZ, RZ, 0, 0 ;  /* 0x00000000ff177431 */ /* 0x000fe200000001ff */
[----:B------:R-:W-:Y:S01]  /*0070*/  MOV R27, RZ ;  /* 0x000000ff001b7202 */ /* 0x000fe20000000f00 */
[----:B------:R-:W4:Y:S01]  /*0080*/  LDCU.64 UR8, c[0x0][0x358] ;  /* 0x00006b00ff0877ac */ /* 0x000f220008000a00 */
[----:B------:R-:W3:Y:S01]  /*0090*/  S2R R3, SR_TID.Y ;  /* 0x0000000000037919 */ /* 0x000ee20000002200 */
[----:B------:R-:W-:Y:S01]  /*00a0*/  MOV R25, RZ ;  /* 0x000000ff00197202 */ /* 0x000fe20000000f00 */
[----:B-1----:R-:W-:-:S02]  /*00b0*/  UISETP.GE.AND UP0, UPT, UR11, 0x1, UPT ;  /* 0x000000010b00788c */ /* 0x002fc4000bf06270 */
[----:B--2---:R-:W-:Y:S01]  /*00c0*/  USHF.L.U32 UR4, UR4, 0x5, URZ ;  /* 0x0000000504047899 */ /* 0x004fe200080006ff */
[----:B0-----:R-:W-:-:S06]  /*00d0*/  SHF.L.U32 R21, R21, 0x5, RZ ;  /* 0x0000000515157819 */ /* 0x001fcc00000006ff */
[----:B----4-:R-:W-:Y:S05]  /*00e0*/  BRA.U !UP0, `(.L_x_0) ;  /* 0x0000001108887547 */ /* 0x010fea000b800000 */
[----:B------:R-:W0:Y:S01]  /*00f0*/  LDC R5, c[0x0][0x39c] ;  /* 0x0000e700ff057b82 */ /* 0x000e220000000800 */
[----:B------:R-:W-:Y:S01]  /*0100*/  UMOV UR7, 0x400 ;  /* 0x0000040000077882 */ /* 0x000fe20000000000 */
[C---:B---3--:R-:W-:Y:S01]  /*0110*/  IADD3 R7, PT, PT, R3.reuse, 0x10, RZ ;  /* 0x0000001003077810 */ /* 0x048fe20007ffe0ff */
[--C-:B------:R-:W-:Y:S01]  /*0120*/  IMAD R4, R3, UR11, R0.reuse ;  /* 0x0000000b03047c24 */ /* 0x100fe2000f8e0200 */
[----:B------:R-:W-:Y:S01]  /*0130*/  MOV R13, RZ ;  /* 0x000000ff000d7202 */ /* 0x000fe20000000f00 */
[----:B------:R-:W1:Y:S02]  /*0140*/  LDCU.128 UR12, c[0x0][0x380] ;  /* 0x00007000ff0c77ac */ /* 0x000e640008000c00 */
[--C-:B------:R-:W-:Y:S01]  /*0150*/  IMAD R6, R7, UR11, R0.reuse ;  /* 0x0000000b07067c24 */ /* 0x100fe2000f8e0200 */
[----:B------:R-:W2:Y:S01]  /*0160*/  S2UR UR10, SR_CgaCtaId ;  /* 0x00000000000a79c3 */ /* 0x000ea20000008800 */
[-CC-:B0-----:R-:W-:Y:S02]  /*0170*/  IMAD R20, R3, R5.reuse, R0.reuse ;  /* 0x0000000503147224 */ /* 0x181fe400078e0200 */
[----:B------:R-:W-:-:S03]  /*0180*/  IMAD R22, R7, R5, R0 ;  /* 0x0000000507167224 */ /* 0x000fc600078e0200 */
[----:B------:R-:W-:Y:S01]  /*0190*/  IADD3 R20, PT, PT, R20, 0x10, RZ ;  /* 0x0000001014147810 */ /* 0x000fe20007ffe0ff */
[----:B--2---:R-:W-:-:S06]  /*01a0*/  ULEA UR5, UR10, UR7, 0x18 ;  /* 0x000000070a057291 */ /* 0x004fcc000f8ec0ff */
[----:B------:R-:W-:Y:S01]  /*01b0*/  LEA R7, R3, UR5, 0x7 ;  /* 0x0000000503077c11 */ /* 0x000fe2000f8e38ff */
[----:B-1----:R-:W-:-:S06]  /*01c0*/  UMOV UR5, 0x10 ;  /* 0x0000001000057882 */ /* 0x002fcc0000000000 */
.L_x_1:
[C---:B------:R-:W-:Y:S01]  /*01d0*/  IADD3 R2, P0, PT, R21.reuse, R20, RZ ;  /* 0x0000001415027210 */ /* 0x040fe20007f1e0ff */
[----:B------:R-:W-:Y:S01]  /*01e0*/  UIMAD UR6, UR4, UR11, URZ ;  /* 0x0000000b040672a4 */ /* 0x000fe2000f8e02ff */
[----:B------:R-:W-:Y:S02]  /*01f0*/  IADD3 R9, P1, PT, R21, R22, RZ ;  /* 0x0000001615097210 */ /* 0x000fe40007f3e0ff */
[----:B------:R-:W-:Y:S02]  /*0200*/  IADD3.X R11, PT, PT, RZ, RZ, RZ, P0, !PT ;  /* 0x000000ffff0b7210 */ /* 0x000fe400007fe4ff */
[C---:B------:R-:W-:Y:S02]  /*0210*/  LEA R28, P0, R2.reuse, UR14, 0x2 ;  /* 0x0000000e021c7c11 */ /* 0x040fe4000f8010ff */
[----:B------:R-:W-:Y:S02]  /*0220*/  IADD3.X R10, PT, PT, RZ, RZ, RZ, P1, !PT ;  /* 0x000000ffff0a7210 */ /* 0x000fe40000ffe4ff */
[----:B------:R-:W-:-:S02]  /*0230*/  LEA.HI.X R29, R2, UR15, R11, 0x2, P0 ;  /* 0x0000000f021d7c11 */ /* 0x000fc400080f140b */
[----:B------:R-:W-:Y:S02]  /*0240*/  IADD3 R12, P0, PT, R4, UR6, RZ ;  /* 0x00000006040c7c10 */ /* 0x000fe4000ff1e0ff */
[----:B------:R-:W-:Y:S02]  /*0250*/  IADD3 R2, PT, PT, R20, -0x10, RZ ;  /* 0xfffffff014027810 */ /* 0x000fe40007ffe0ff */
[----:B------:R-:W-:Y:S02]  /*0260*/  IADD3.X R15, PT, PT, RZ, RZ, RZ, P0, !PT ;  /* 0x000000ffff0f7210 */ /* 0x000fe400007fe4ff */
[C---:B------:R-:W-:Y:S02]  /*0270*/  LEA R18, P0, R12.reuse, UR12, 0x2 ;  /* 0x0000000c0c127c11 */ /* 0x040fe4000f8010ff */
[----:B------:R-:W-:Y:S02]  /*0280*/  IADD3 R2, P1, PT, R21, R2, RZ ;  /* 0x0000000215027210 */ /* 0x000fe40007f3e0ff */
[----:B------:R-:W-:-:S02]  /*0290*/  LEA.HI.X R19, R12, UR13, R15, 0x2, P0 ;  /* 0x0000000d0c137c11 */ /* 0x000fc400080f140f */
[----:B------:R-:W-:Y:S02]  /*02a0*/  IADD3.X R15, PT, PT, RZ, RZ, RZ, P1, !PT ;  /* 0x000000ffff0f7210 */ /* 0x000fe40000ffe4ff */
[C---:B------:R-:W-:Y:S01]  /*02b0*/  LEA R16, P0, R2.reuse, UR14, 0x2 ;  /* 0x0000000e02107c11 */ /* 0x040fe2000f8010ff */
[----:B------:R-:W2:Y:S01]  /*02c0*/  LDG.E R26, desc[UR8][R18.64] ;  /* 0x00000008121a7981 */ /* 0x000ea2000c1e1900 */
[C---:B------:R-:W-:Y:S02]  /*02d0*/  LEA R8, P2, R9.reuse, UR14, 0x2 ;  /* 0x0000000e09087c11 */ /* 0x040fe4000f8410ff */
[----:B------:R-:W-:Y:S02]  /*02e0*/  LEA.HI.X R17, R2, UR15, R15, 0x2, P0 ;  /* 0x0000000f02117c11 */ /* 0x000fe400080f140f */
[----:B------:R-:W-:Y:S02]  /*02f0*/  IADD3 R11, PT, PT, R4, 0x10, RZ ;  /* 0x00000010040b7810 */ /* 0x000fe40007ffe0ff */
[----:B------:R-:W-:Y:S01]  /*0300*/  LEA.HI.X R9, R9, UR15, R10, 0x2, P2 ;  /* 0x0000000f09097c11 */ /* 0x000fe200090f140a */
[----:B------:R-:W3:Y:S01]  /*0310*/  LDG.E R16, desc[UR8][R16.64] ;  /* 0x0000000810107981 */ /* 0x000ee2000c1e1900 */
[----:B------:R-:W-:-:S02]  /*0320*/  IADD3 R2, P0, PT, R6, UR6, RZ ;  /* 0x0000000606027c10 */ /* 0x000fc4000ff1e0ff */
[----:B------:R-:W-:Y:S01]  /*0330*/  IADD3 R11, P2, PT, R11, UR6, RZ ;  /* 0x000000060b0b7c10 */ /* 0x000fe2000ff5e0ff */
[----:B------:R0:W4:Y:S01]  /*0340*/  LDG.E R24, desc[UR8][R8.64] ;  /* 0x0000000808187981 */ /* 0x000122000c1e1900 */
[----:B------:R-:W-:Y:S02]  /*0350*/  IADD3.X R15, PT, PT, RZ, RZ, RZ, P0, !PT ;  /* 0x000000ffff0f7210 */ /* 0x000fe400007fe4ff */
[----:B------:R-:W-:Y:S02]  /*0360*/  LEA R14, P0, R2, UR12, 0x2 ;  /* 0x0000000c020e7c11 */ /* 0x000fe4000f8010ff */
[----:B------:R-:W-:Y:S02]  /*0370*/  IADD3.X R12, PT, PT, RZ, RZ, RZ, P2, !PT ;  /* 0x000000ffff0c7210 */ /* 0x000fe400017fe4ff */
[----:B------:R-:W-:Y:S02]  /*0380*/  LEA R10, P1, R11, UR12, 0x2 ;  /* 0x0000000c0b0a7c11 */ /* 0x000fe4000f8210ff */
[----:B0-----:R-:W-:-:S02]  /*0390*/  IADD3 R8, PT, PT, R6, 0x10, RZ ;  /* 0x0000001006087810 */ /* 0x001fc40007ffe0ff */
[----:B------:R-:W-:Y:S02]  /*03a0*/  LEA.HI.X R15, R2, UR13, R15, 0x2, P0 ;  /* 0x0000000d020f7c11 */ /* 0x000fe400080f140f */
[----:B------:R-:W-:Y:S02]  /*03b0*/  IADD3 R8, P0, PT, R8, UR6, RZ ;  /* 0x0000000608087c10 */ /* 0x000fe4000ff1e0ff */
[----:B------:R-:W-:Y:S02]  /*03c0*/  IADD3 R2, PT, PT, R22, 0x10, RZ ;  /* 0x0000001016027810 */ /* 0x000fe40007ffe0ff */
[----:B------:R-:W-:Y:S01]  /*03d0*/  LEA.HI.X R11, R11, UR13, R12, 0x2, P1 ;  /* 0x0000000d0b0b7c11 */ /* 0x000fe200088f140c */
[----:B------:R-:W5:Y:S01]  /*03e0*/  LDG.E R15, desc[UR8][R14.64] ;  /* 0x000000080e0f7981 */ /* 0x000f62000c1e1900 */
[----:B------:R-:W-:-:S03]  /*03f0*/  IADD3.X R9, PT, PT, RZ, RZ, RZ, P0, !PT ;  /* 0x000000ffff097210 */ /* 0x000fc600007fe4ff */
[----:B------:R0:W4:Y:S01]  /*0400*/  LDG.E R12, desc[UR8][R28.64] ;  /* 0x000000081c0c7981 */ /* 0x000122000c1e1900 */
[----:B------:R-:W-:-:S03]  /*0410*/  IADD3 R2, P1, PT, R21, R2, RZ ;  /* 0x0000000215027210 */ /* 0x000fc60007f3e0ff */
[----:B------:R-:W5:Y:S01]  /*0420*/  LDG.E R10, desc[UR8][R10.64] ;  /* 0x000000080a0a7981 */ /* 0x000f62000c1e1900 */
[----:B0-----:R-:W-:-:S04]  /*0430*/  LEA R28, P0, R8, UR12, 0x2 ;  /* 0x0000000c081c7c11 */ /* 0x001fc8000f8010ff */
[----:B------:R-:W-:Y:S02]  /*0440*/  LEA.HI.X R29, R8, UR13, R9, 0x2, P0 ;  /* 0x0000000d081d7c11 */ /* 0x000fe400080f1409 */
[----:B------:R-:W-:Y:S02]  /*0450*/  IADD3.X R9, PT, PT, RZ, RZ, RZ, P1, !PT ;  /* 0x000000ffff097210 */ /* 0x000fe40000ffe4ff */
[C---:B------:R-:W-:Y:S01]  /*0460*/  LEA R8, P0, R2.reuse, UR14, 0x2 ;  /* 0x0000000e02087c11 */ /* 0x040fe2000f8010ff */
[----:B------:R0:W4:Y:S03]  /*0470*/  LDG.E R18, desc[UR8][R28.64] ;  /* 0x000000081c127981 */ /* 0x000126000c1e1900 */
[----:B------:R-:W-:-:S06]  /*0480*/  LEA.HI.X R9, R2, UR15, R9, 0x2, P0 ;  /* 0x0000000f02097c11 */ /* 0x000fcc00080f1409 */
[----:B------:R-:W4:Y:S01]  /*0490*/  LDG.E R9, desc[UR8][R8.64] ;  /* 0x0000000808097981 */ /* 0x000f22000c1e1900 */
[----:B------:R-:W-:-:S04]  /*04a0*/  UIADD3 UR6, UPT, UPT, UR7, 0x1000, URZ ;  /* 0x0000100007067890 */ /* 0x000fc8000fffe0ff */
[----:B------:R-:W-:Y:S01]  /*04b0*/  ULEA UR6, UR10, UR6, 0x18 ;  /* 0x000000060a067291 */ /* 0x000fe2000f8ec0ff */
[----:B0-----:R-:W-:-:S05]  /*04c0*/  LEA R29, R0, R7, 0x2 ;  /* 0x00000007001d7211 */ /* 0x001fca00078e10ff */
[----:B------:R-:W-:-:S04]  /*04d0*/  LEA R2, R0, UR6, 0x2 ;  /* 0x0000000600027c11 */ /* 0x000fc8000f8e10ff */
[----:B------:R-:W-:Y:S01]  /*04e0*/  LEA R28, R3, R2, 0x7 ;  /* 0x00000002031c7211 */ /* 0x000fe200078e38ff */
[----:B--2---:R-:W-:Y:S04]  /*04f0*/  STS [R29], R26 ;  /* 0x0000001a1d007388 */ /* 0x004fe80000000800 */
[----:B---3--:R-:W-:Y:S04]  /*0500*/  STS [R28], R16 ;  /* 0x000000101c007388 */ /* 0x008fe80000000800 */
[----:B-----5:R-:W-:Y:S04]  /*0510*/  STS [R29+0x40], R10 ;  /* 0x0000400a1d007388 */ /* 0x020fe80000000800 */
[----:B----4-:R-:W-:Y:S04]  /*0520*/  STS [R28+0x40], R12 ;  /* 0x0000400c1c007388 */ /* 0x010fe80000000800 */
[----:B------:R-:W-:Y:S04]  /*0530*/  STS [R29+0x800], R15 ;  /* 0x0008000f1d007388 */ /* 0x000fe80000000800 */
[----:B------:R-:W-:Y:S04]  /*0540*/  STS [R28+0x800], R24 ;  /* 0x000800181c007388 */ /* 0x000fe80000000800 */
[----:B------:R-:W-:Y:S04]  /*0550*/  STS [R29+0x840], R18 ;  /* 0x000840121d007388 */ /* 0x000fe80000000800 */
[----:B------:R-:W-:Y:S01]  /*0560*/  STS [R28+0x840], R9 ;  /* 0x000840091c007388 */ /* 0x000fe20000000800 */
[----:B------:R-:W-:Y:S06]  /*0570*/  BAR.SYNC.DEFER_BLOCKING 0x0 ;  /* 0x0000000000007b1d */ /* 0x000fec0000010000 */
[----:B------:R-:W-:Y:S04]  /*0580*/  LDS R24, [R2] ;  /* 0x0000000002187984 */ /* 0x000fe80000000800 */
[----:B------:R-:W0:Y:S04]  /*0590*/  LDS.128 R16, [R7] ;  /* 0x0000000007107984 */ /* 0x000e280000000c00 */
[----:B------:R-:W1:Y:S04]  /*05a0*/  LDS R26, [R2+0x40] ;  /* 0x00004000021a7984 */ /* 0x000e680000000800 */
[----:B------:R-:W2:Y:S04]  /*05b0*/  LDS.128 R8, [R7+0x800] ;  /* 0x0008000007087984 */ /* 0x000ea80000000c00 */
[----:B------:R-:W3:Y:S04]  /*05c0*/  LDS R15, [R2+0x80] ;  /* 0x00008000020f7984 */ /* 0x000ee80000000800 */
[----:B------:R-:W-:Y:S01]  /*05d0*/  LDS R12, [R2+0x180] ;  /* 0x00018000020c7984 */ /* 0x000fe20000000800 */
[----:B0-----:R-:W-:-:S03]  /*05e0*/  FFMA R14, R16, R24, R25 ;  /* 0x00000018100e7223 */ /* 0x001fc60000000019 */
[----:B------:R-:W-:Y:S01]  /*05f0*/  LDS R25, [R2+0x100] ;  /* 0x0001000002197984 */ /* 0x000fe20000000800 */
[----:B-1----:R-:W-:-:S03]  /*0600*/  FFMA R16, R16, R26, R23 ;  /* 0x0000001a10107223 */ /* 0x002fc60000000017 */
[----:B------:R-:W0:Y:S01]  /*0610*/  LDS R23, [R2+0xc0] ;  /* 0x0000c00002177984 */ /* 0x000e220000000800 */
[----:B--2---:R-:W-:-:S03]  /*0620*/  FFMA R26, R26, R8, R13 ;  /* 0x000000081a1a7223 */ /* 0x004fc6000000000d */
[----:B------:R-:W1:Y:S01]  /*0630*/  LDS R13, [R2+0x140] ;  /* 0x00014000020d7984 */ /* 0x000e620000000800 */
[----:B------:R-:W-:-:S03]  /*0640*/  FFMA R24, R24, R8, R27 ;  /* 0x0000000818187223 */ /* 0x000fc6000000001b */
[----:B------:R-:W2:Y:S01]  /*0650*/  LDS R8, [R2+0x1c0] ;  /* 0x0001c00002087984 */ /* 0x000ea20000000800 */
[C---:B---3--:R-:W-:Y:S01]  /*0660*/  FFMA R14, R15.reuse, R17, R14 ;  /* 0x000000110f0e7223 */ /* 0x048fe2000000000e */
[----:B------:R-:W-:Y:S01]  /*0670*/  FFMA R15, R15, R9, R24 ;  /* 0x000000090f0f7223 */ /* 0x000fe20000000018 */
[C---:B0-----:R-:W-:Y:S01]  /*0680*/  FFMA R16, R23.reuse, R17, R16 ;  /* 0x0000001117107223 */ /* 0x041fe20000000010 */
[----:B------:R-:W-:Y:S01]  /*0690*/  FFMA R24, R23, R9, R26 ;  /* 0x0000000917187223 */ /* 0x000fe2000000001a */
[-C--:B------:R-:W-:Y:S02]  /*06a0*/  FFMA R9, R25, R18.reuse, R14 ;  /* 0x0000001219097223 */ /* 0x080fe4000000000e */
[----:B-1----:R-:W-:Y:S01]  /*06b0*/  FFMA R17, R13, R18, R16 ;  /* 0x000000120d117223 */ /* 0x002fe20000000010 */
[-C--:B------:R-:W-:Y:S01]  /*06c0*/  FFMA R14, R25, R10.reuse, R15 ;  /* 0x0000000a190e7223 */ /* 0x080fe2000000000f */
[----:B------:R-:W-:Y:S01]  /*06d0*/  FFMA R24, R13, R10, R24 ;  /* 0x0000000a0d187223 */ /* 0x000fe20000000018 */
[-C--:B------:R-:W-:Y:S01]  /*06e0*/  FFMA R25, R12, R19.reuse, R9 ;  /* 0x000000130c197223 */ /* 0x080fe20000000009 */
[----:B--2---:R-:W-:Y:S01]  /*06f0*/  FFMA R26, R8, R19, R17 ;  /* 0x00000013081a7223 */ /* 0x004fe20000000011 */
[----:B------:R-:W-:Y:S01]  /*0700*/  LDS R10, [R2+0x200] ;  /* 0x00020000020a7984 */ /* 0x000fe20000000800 */
[----:B------:R-:W-:-:S03]  /*0710*/  FFMA R23, R12, R11, R14 ;  /* 0x0000000b0c177223 */ /* 0x000fc6000000000e */
[----:B------:R-:W0:Y:S04]  /*0720*/  LDS.128 R16, [R7+0x810] ;  /* 0x0008100007107984 */ /* 0x000e280000000c00 */
[----:B------:R-:W1:Y:S04]  /*0730*/  LDS.128 R12, [R7+0x10] ;  /* 0x00001000070c7984 */ /* 0x000e680000000c00 */
[----:B------:R-:W2:Y:S01]  /*0740*/  LDS R9, [R2+0x240] ;  /* 0x0002400002097984 */ /* 0x000ea20000000800 */
[----:B------:R-:W-:-:S03]  /*0750*/  FFMA R28, R8, R11, R24 ;  /* 0x0000000b081c7223 */ /* 0x000fc60000000018 */
[----:B------:R-:W3:Y:S01]  /*0760*/  LDS R11, [R2+0x280] ;  /* 0x00028000020b7984 */ /* 0x000ee20000000800 */
[----:B0-----:R-:W-:-:S03]  /*0770*/  FFMA R24, R10, R16, R23 ;  /* 0x000000100a187223 */ /* 0x001fc60000000017 */
[----:B------:R-:W0:Y:S01]  /*0780*/  LDS R23, [R2+0x2c0] ;  /* 0x0002c00002177984 */ /* 0x000e220000000800 */
[----:B-1----:R-:W-:-:S03]  /*0790*/  FFMA R8, R12, R10, R25 ;  /* 0x0000000a0c087223 */ /* 0x002fc60000000019 */
[----:B------:R-:W1:Y:S01]  /*07a0*/  LDS R25, [R2+0x300] ;  /* 0x0003000002197984 */ /* 0x000e620000000800 */
[----:B--2---:R-:W-:Y:S01]  /*07b0*/  FFMA R12, R12, R9, R26 ;  /* 0x000000090c0c7223 */ /* 0x004fe2000000001a */
[----:B------:R-:W-:Y:S02]  /*07c0*/  FFMA R28, R9, R16, R28 ;  /* 0x00000010091c7223 */ /* 0x000fe4000000001c */
[----:B------:R-:W-:Y:S04]  /*07d0*/  LDS R10, [R2+0x380] ;  /* 0x00038000020a7984 */ /* 0x000fe80000000800 */
[----:B------:R-:W2:Y:S04]  /*07e0*/  LDS R9, [R2+0x340] ;  /* 0x0003400002097984 */ /* 0x000ea80000000800 */
[----:B------:R-:W4:Y:S01]  /*07f0*/  LDS R16, [R2+0x3c0] ;  /* 0x0003c00002107984 */ /* 0x000f220000000800 */
[C---:B---3--:R-:W-:Y:S01]  /*0800*/  FFMA R8, R11.reuse, R13, R8 ;  /* 0x0000000d0b087223 */ /* 0x048fe20000000008 */
[----:B------:R-:W-:Y:S01]  /*0810*/  FFMA R27, R11, R17, R24 ;  /* 0x000000110b1b7223 */ /* 0x000fe20000000018 */
[C---:B0-----:R-:W-:Y:S01]  /*0820*/  FFMA R12, R23.reuse, R13, R12 ;  /* 0x0000000d170c7223 */ /* 0x041fe2000000000c */
[----:B------:R-:W-:-:S02]  /*0830*/  FFMA R24, R23, R17, R28 ;  /* 0x0000001117187223 */ /* 0x000fc4000000001c */
[----:B------:R-:W-:Y:S01]  /*0840*/  LDS R17, [R2+0x440] ;  /* 0x0004400002117984 */ /* 0x000fe20000000800 */
[C---:B-1----:R-:W-:Y:S01]  /*0850*/  FFMA R11, R25.reuse, R14, R8 ;  /* 0x0000000e190b7223 */ /* 0x042fe20000000008 */
[----:B------:R-:W-:Y:S01]  /*0860*/  FFMA R8, R25, R18, R27 ;  /* 0x0000001219087223 */ /* 0x000fe2000000001b */
[C---:B--2---:R-:W-:Y:S01]  /*0870*/  FFMA R13, R9.reuse, R14, R12 ;  /* 0x0000000e090d7223 */ /* 0x044fe2000000000c */
[----:B------:R-:W-:Y:S01]  /*0880*/  FFMA R24, R9, R18, R24 ;  /* 0x0000001209187223 */ /* 0x000fe20000000018 */
[-C--:B------:R-:W-:Y:S01]  /*0890*/  FFMA R25, R10, R15.reuse, R11 ;  /* 0x0000000f0a197223 */ /* 0x080fe2000000000b */
[----:B------:R-:W-:Y:S01]  /*08a0*/  LDS R18, [R2+0x400] ;  /* 0x0004000002127984 */ /* 0x000fe20000000800 */
[----:B----4-:R-:W-:Y:S01]  /*08b0*/  FFMA R26, R16, R15, R13 ;  /* 0x0000000f101a7223 */ /* 0x010fe2000000000d */
[-C--:B------:R-:W-:Y:S02]  /*08c0*/  FFMA R23, R10, R19.reuse, R8 ;  /* 0x000000130a177223 */ /* 0x080fe40000000008 */
[----:B------:R-:W0:Y:S04]  /*08d0*/  LDS.128 R12, [R7+0x820] ;  /* 0x00082000070c7984 */ /* 0x000e280000000c00 */
[----:B------:R-:W1:Y:S01]  /*08e0*/  LDS.128 R8, [R7+0x20] ;  /* 0x0000200007087984 */ /* 0x000e620000000c00 */
[----:B------:R-:W-:-:S03]  /*08f0*/  FFMA R28, R16, R19, R24 ;  /* 0x00000013101c7223 */ /* 0x000fc60000000018 */
[----:B------:R-:W2:Y:S01]  /*0900*/  LDS R19, [R2+0x480] ;  /* 0x0004800002137984 */ /* 0x000ea20000000800 */
[----:B0-----:R-:W-:-:S03]  /*0910*/  FFMA R24, R18, R12, R23 ;  /* 0x0000000c12187223 */ /* 0x001fc60000000017 */
[----:B------:R-:W0:Y:S01]  /*0920*/  LDS R23, [R2+0x4c0] ;  /* 0x0004c00002177984 */ /* 0x000e220000000800 */
[----:B------:R-:W-:Y:S01]  /*0930*/  FFMA R28, R17, R12, R28 ;  /* 0x0000000c111c7223 */ /* 0x000fe2000000001c */
[C---:B-1----:R-:W-:Y:S01]  /*0940*/  FFMA R16, R8.reuse, R18, R25 ;  /* 0x0000001208107223 */ /* 0x042fe20000000019 */
[----:B------:R-:W-:Y:S01]  /*0950*/  FFMA R8, R8, R17, R26 ;  /* 0x0000001108087223 */ /* 0x000fe2000000001a */
[----:B------:R-:W1:Y:S04]  /*0960*/  LDS R25, [R2+0x500] ;  /* 0x0005000002197984 */ /* 0x000e680000000800 */
[----:B------:R-:W3:Y:S04]  /*0970*/  LDS R17, [R2+0x540] ;  /* 0x0005400002117984 */ /* 0x000ee80000000800 */
[----:B------:R-:W4:Y:S04]  /*0980*/  LDS R18, [R2+0x580] ;  /* 0x0005800002127984 */ /* 0x000f280000000800 */
[----:B------:R-:W5:Y:S01]  /*0990*/  LDS R12, [R2+0x5c0] ;  /* 0x0005c000020c7984 */ /* 0x000f620000000800 */
[C---:B--2---:R-:W-:Y:S01]  /*09a0*/  FFMA R16, R19.reuse, R9, R16 ;  /* 0x0000000913107223 */ /* 0x044fe20000000010 */
[----:B------:R-:W-:Y:S01]  /*09b0*/  FFMA R19, R19, R13, R24 ;  /* 0x0000000d13137223 */ /* 0x000fe20000000018 */
[C---:B0-----:R-:W-:Y:S01]  /*09c0*/  FFMA R8, R23.reuse, R9, R8 ;  /* 0x0000000917087223 */ /* 0x041fe20000000008 */
[----:B------:R-:W-:-:S02]  /*09d0*/  FFMA R24, R23, R13, R28 ;  /* 0x0000000d17187223 */ /* 0x000fc4000000001c */
[----:B------:R-:W-:Y:S01]  /*09e0*/  LDS R13, [R2+0x640] ;  /* 0x00064000020d7984 */ /* 0x000fe20000000800 */
[C---:B-1----:R-:W-:Y:S01]  /*09f0*/  FFMA R9, R25.reuse, R10, R16 ;  /* 0x0000000a19097223 */ /* 0x042fe20000000010 */
[----:B------:R-:W-:Y:S01]  /*0a00*/  FFMA R16, R25, R14, R19 ;  /* 0x0000000e19107223 */ /* 0x000fe20000000013 */
[C---:B---3--:R-:W-:Y:S01]  /*0a10*/  FFMA R27, R17.reuse, R10, R8 ;  /* 0x0000000a111b7223 */ /* 0x048fe20000000008 */
[----:B------:R-:W-:Y:S02]  /*0a20*/  FFMA R24, R17, R14, R24 ;  /* 0x0000000e11187223 */ /* 0x000fe40000000018 */
[----:B------:R-:W-:Y:S01]  /*0a30*/  LDS R14, [R2+0x600] ;  /* 0x00060000020e7984 */ /* 0x000fe20000000800 */
[C---:B----4-:R-:W-:Y:S01]  /*0a40*/  FFMA R25, R18.reuse, R11, R9 ;  /* 0x0000000b12197223 */ /* 0x050fe20000000009 */
[----:B------:R-:W-:Y:S02]  /*0a50*/  FFMA R23, R18, R15, R16 ;  /* 0x0000000f12177223 */ /* 0x000fe40000000010 */
[----:B------:R-:W0:Y:S01]  /*0a60*/  LDS.128 R16, [R7+0x30] ;  /* 0x0000300007107984 */ /* 0x000e220000000c00 */
[----:B-----5:R-:W-:-:S03]  /*0a70*/  FFMA R26, R12, R11, R27 ;  /* 0x0000000b0c1a7223 */ /* 0x020fc6000000001b */
[----:B------:R-:W1:Y:S01]  /*0a80*/  LDS.128 R8, [R7+0x830] ;  /* 0x0008300007087984 */ /* 0x000e620000000c00 */
[----:B------:R-:W-:-:S03]  /*0a90*/  FFMA R28, R12, R15, R24 ;  /* 0x0000000f0c1c7223 */ /* 0x000fc60000000018 */
[----:B------:R-:W2:Y:S01]  /*0aa0*/  LDS R15, [R2+0x680] ;  /* 0x00068000020f7984 */ /* 0x000ea20000000800 */
[----:B0-----:R-:W-:Y:S01]  /*0ab0*/  FFMA R12, R16, R14, R25 ;  /* 0x0000000e100c7223 */ /* 0x001fe20000000019 */
[-C--:B-1----:R-:W-:Y:S01]  /*0ac0*/  FFMA R24, R14, R8.reuse, R23 ;  /* 0x000000080e187223 */ /* 0x082fe20000000017 */
[----:B------:R-:W-:Y:S01]  /*0ad0*/  FFMA R16, R16, R13, R26 ;  /* 0x0000000d10107223 */ /* 0x000fe2000000001a */
[----:B------:R-:W0:Y:S01]  /*0ae0*/  LDS R23, [R2+0x6c0] ;  /* 0x0006c00002177984 */ /* 0x000e220000000800 */
[----:B------:R-:W-:-:S03]  /*0af0*/  FFMA R28, R13, R8, R28 ;  /* 0x000000080d1c7223 */ /* 0x000fc6000000001c */
[----:B------:R-:W1:Y:S04]  /*0b00*/  LDS R13, [R2+0x740] ;  /* 0x00074000020d7984 */ /* 0x000e680000000800 */
[----:B------:R-:W3:Y:S04]  /*0b10*/  LDS R25, [R2+0x700] ;  /* 0x0007000002197984 */ /* 0x000ee80000000800 */
[----:B------:R-:W4:Y:S04]  /*0b20*/  LDS R14, [R2+0x780] ;  /* 0x00078000020e7984 */ /* 0x000f280000000800 */
[----:B------:R-:W5:Y:S01]  /*0b30*/  LDS R8, [R2+0x7c0] ;  /* 0x0007c00002087984 */ /* 0x000f620000000800 */
[C---:B--2---:R-:W-:Y:S01]  /*0b40*/  FFMA R12, R15.reuse, R17, R12 ;  /* 0x000000110f0c7223 */ /* 0x044fe2000000000c */
[----:B------:R-:W-:Y:S01]  /*0b50*/  FFMA R15, R15, R9, R24 ;  /* 0x000000090f0f7223 */ /* 0x000fe20000000018 */
[C---:B0-----:R-:W-:Y:S01]  /*0b60*/  FFMA R16, R23.reuse, R17, R16 ;  /* 0x0000001117107223 */ /* 0x041fe20000000010 */
[----:B------:R-:W-:-:S03]  /*0b70*/  FFMA R24, R23, R9, R28 ;  /* 0x0000000917187223 */ /* 0x000fc6000000001c */
[-C--:B-1----:R-:W-:Y:S01]  /*0b80*/  FFMA R17, R13, R18.reuse, R16 ;  /* 0x000000120d117223 */ /* 0x082fe20000000010 */
[C---:B---3--:R-:W-:Y:S01]  /*0b90*/  FFMA R9, R25.reuse, R18, R12 ;  /* 0x0000001219097223 */ /* 0x048fe2000000000c */
[-C--:B------:R-:W-:Y:S01]  /*0ba0*/  FFMA R12, R25, R10.reuse, R15 ;  /* 0x0000000a190c7223 */ /* 0x080fe2000000000f */
[----:B------:R-:W-:Y:S02]  /*0bb0*/  FFMA R24, R13, R10, R24 ;  /* 0x0000000a0d187223 */ /* 0x000fe40000000018 */
[-C--:B----4-:R-:W-:Y:S01]  /*0bc0*/  FFMA R25, R14, R19.reuse, R9 ;  /* 0x000000130e197223 */ /* 0x090fe20000000009 */
[----:B------:R-:W-:Y:S01]  /*0bd0*/  LDS R10, [R2+0x800] ;  /* 0x00080000020a7984 */ /* 0x000fe20000000800 */
[----:B-----5:R-:W-:Y:S01]  /*0be0*/  FFMA R26, R8, R19, R17 ;  /* 0x00000013081a7223 */ /* 0x020fe20000000011 */
[-C--:B------:R-:W-:Y:S02]  /*0bf0*/  FFMA R23, R14, R11.reuse, R12 ;  /* 0x0000000b0e177223 */ /* 0x080fe4000000000c */
        /* <DEDUP_REMOVED lines=58> */
[----:B-1----:R-:W-:Y:S02]  /*0fa0*/  FFMA R24, R14, R8, R23 ;  /* 0x000000080e187223 */ /* 0x002fe40000000017 */
[----:B------:R-:W-:Y:S01]  /*0fb0*/  LDS R25, [R2+0xd00] ;  /* 0x000d000002197984 */ /* 0x000fe20000000800 */
[----:B------:R-:W-:-:S03]  /*0fc0*/  FFMA R16, R16, R13, R26 ;  /* 0x0000000d10107223 */ /* 0x000fc6000000001a */
[----:B------:R-:W0:Y:S01]  /*0fd0*/  LDS R23, [R2+0xcc0] ;  /* 0x000cc00002177984 */ /* 0x000e220000000800 */
[----:B------:R-:W-:-:S03]  /*0fe0*/  FFMA R28, R13, R8, R28 ;  /* 0x000000080d1c7223 */ /* 0x000fc6000000001c */
[----:B------:R-:W1:Y:S04]  /*0ff0*/  LDS R13, [R2+0xd40] ;  /* 0x000d4000020d7984 */ /* 0x000e680000000800 */
[----:B------:R-:W3:Y:S04]  /*1000*/  LDS R14, [R2+0xd80] ;  /* 0x000d8000020e7984 */ /* 0x000ee80000000800 */
[----:B------:R-:W4:Y:S01]  /*1010*/  LDS R8, [R2+0xdc0] ;  /* 0x000dc00002087984 */ /* 0x000f220000000800 */
[C---:B--2---:R-:W-:Y:S01]  /*1020*/  FFMA R12, R15.reuse, R17, R12 ;  /* 0x000000110f0c7223 */ /* 0x044fe2000000000c */
[----:B------:R-:W-:-:S02]  /*1030*/  FFMA R15, R15, R9, R24 ;  /* 0x000000090f0f7223 */ /* 0x000fc40000000018 */
[----:B------:R-:W-:Y:S01]  /*1040*/  LDS R24, [R2+0xe00] ;  /* 0x000e000002187984 */ /* 0x000fe20000000800 */
[C---:B0-----:R-:W-:Y:S01]  /*1050*/  FFMA R16, R23.reuse, R17, R16 ;  /* 0x0000001117107223 */ /* 0x041fe20000000010 */
[----:B------:R-:W-:Y:S01]  /*1060*/  FFMA R28, R23, R9, R28 ;  /* 0x00000009171c7223 */ /* 0x000fe2000000001c */
[C---:B------:R-:W-:Y:S01]  /*1070*/  FFMA R9, R25.reuse, R18, R12 ;  /* 0x0000001219097223 */ /* 0x040fe2000000000c */
[----:B------:R-:W-:Y:S01]  /*1080*/  FFMA R12, R25, R10, R15 ;  /* 0x0000000a190c7223 */ /* 0x000fe2000000000f */
[C---:B-1----:R-:W-:Y:S01]  /*1090*/  FFMA R17, R13.reuse, R18, R16 ;  /* 0x000000120d117223 */ /* 0x042fe20000000010 */
[----:B------:R-:W-:Y:S01]  /*10a0*/  FFMA R10, R13, R10, R28 ;  /* 0x0000000a0d0a7223 */ /* 0x000fe2000000001c */
[C---:B---3--:R-:W-:Y:S01]  /*10b0*/  FFMA R25, R14.reuse, R19, R9 ;  /* 0x000000130e197223 */ /* 0x048fe20000000009 */
[----:B------:R-:W-:Y:S01]  /*10c0*/  FFMA R23, R14, R11, R12 ;  /* 0x0000000b0e177223 */ /* 0x000fe2000000000c */
[----:B------:R-:W-:Y:S01]  /*10d0*/  LDS R9, [R2+0xe40] ;  /* 0x000e400002097984 */ /* 0x000fe20000000800 */
[----:B----4-:R-:W-:-:S03]  /*10e0*/  FFMA R26, R8, R19, R17 ;  /* 0x00000013081a7223 */ /* 0x010fc60000000011 */
[----:B------:R-:W0:Y:S04]  /*10f0*/  LDS.128 R12, [R7+0x70] ;  /* 0x00007000070c7984 */ /* 0x000e280000000c00 */
[----:B------:R-:W1:Y:S01]  /*1100*/  LDS.128 R16, [R7+0x870] ;  /* 0x0008700007107984 */ /* 0x000e620000000c00 */
[----:B------:R-:W-:-:S03]  /*1110*/  FFMA R28, R8, R11, R10 ;  /* 0x0000000b081c7223 */ /* 0x000fc6000000000a */
[----:B------:R-:W2:Y:S01]  /*1120*/  LDS R10, [R2+0xec0] ;  /* 0x000ec000020a7984 */ /* 0x000ea20000000800 */
[C---:B0-----:R-:W-:Y:S01]  /*1130*/  FFMA R8, R12.reuse, R24, R25 ;  /* 0x000000180c087223 */ /* 0x041fe20000000019 */
[----:B------:R-:W-:Y:S02]  /*1140*/  FFMA R11, R12, R9, R26 ;  /* 0x000000090c0b7223 */ /* 0x000fe4000000001a */
[----:B------:R-:W0:Y:S01]  /*1150*/  LDS R25, [R2+0xf40] ;  /* 0x000f400002197984 */ /* 0x000e220000000800 */
[----:B-1----:R-:W-:-:S03]  /*1160*/  FFMA R24, R24, R16, R23 ;  /* 0x0000001018187223 */ /* 0x002fc60000000017 */
[----:B------:R-:W1:Y:S01]  /*1170*/  LDS R23, [R2+0xe80] ;  /* 0x000e800002177984 */ /* 0x000e620000000800 */
[----:B------:R-:W-:-:S03]  /*1180*/  FFMA R28, R9, R16, R28 ;  /* 0x00000010091c7223 */ /* 0x000fc6000000001c */
[----:B------:R-:W3:Y:S04]  /*1190*/  LDS R9, [R2+0xf00] ;  /* 0x000f000002097984 */ /* 0x000ee80000000800 */
[----:B------:R-:W4:Y:S04]  /*11a0*/  LDS R16, [R2+0xfc0] ;  /* 0x000fc00002107984 */ /* 0x000f280000000800 */
[----:B------:R-:W5:Y:S01]  /*11b0*/  LDS R12, [R2+0xf80] ;  /* 0x000f8000020c7984 */ /* 0x000f620000000800 */
[----:B------:R-:W-:Y:S01]  /*11c0*/  UIADD3 UR6, UPT, UPT, UR5, 0x10, URZ ;  /* 0x0000001005067890 */ /* 0x000fe2000fffe0ff */
[C---:B--2---:R-:W-:Y:S01]  /*11d0*/  FFMA R26, R10.reuse, R13, R11 ;  /* 0x0000000d0a1a7223 */ /* 0x044fe2000000000b */
[----:B------:R-:W-:-:S02]  /*11e0*/  FFMA R11, R10, R17, R28 ;  /* 0x000000110a0b7223 */ /* 0x000fc4000000001c */
[----:B------:R-:W-:Y:S01]  /*11f0*/  UISETP.GE.AND UP0, UPT, UR6, UR11, UPT ;  /* 0x0000000b0600728c */ /* 0x000fe2000bf06270 */
[C---:B------:R-:W-:Y:S02]  /*1200*/  LEA R22, R5.reuse, R22, 0x5 ;  /* 0x0000001605167211 */ /* 0x040fe400078e28ff */
[----:B------:R-:W-:Y:S02]  /*1210*/  LEA R20, R5, R20, 0x5 ;  /* 0x0000001405147211 */ /* 0x000fe400078e28ff */
[----:B------:R-:W-:Y:S02]  /*1220*/  IADD3 R6, PT, PT, R6, 0x20, RZ ;  /* 0x0000002006067810 */ /* 0x000fe40007ffe0ff */
[----:B------:R-:W-:Y:S01]  /*1230*/  IADD3 R4, PT, PT, R4, 0x20, RZ ;  /* 0x0000002004047810 */ /* 0x000fe20007ffe0ff */
[----:B------:R-:W-:Y:S01]  /*1240*/  UIADD3 UR5, UPT, UPT, UR5, 0x20, URZ ;  /* 0x0000002005057890 */ /* 0x000fe2000fffe0ff */
[----:B0-----:R-:W-:Y:S01]  /*1250*/  FFMA R10, R25, R18, R11 ;  /* 0x00000012190a7223 */ /* 0x001fe2000000000b */
[C---:B-1----:R-:W-:Y:S01]  /*1260*/  FFMA R8, R23.reuse, R13, R8 ;  /* 0x0000000d17087223 */ /* 0x042fe20000000008 */
[----:B------:R-:W-:Y:S01]  /*1270*/  FFMA R24, R23, R17, R24 ;  /* 0x0000001117187223 */ /* 0x000fe20000000018 */
[----:B------:R-:W-:-:S02]  /*1280*/  FFMA R23, R25, R14, R26 ;  /* 0x0000000e19177223 */ /* 0x000fc4000000001a */
[C---:B---3--:R-:W-:Y:S01]  /*1290*/  FFMA R25, R9.reuse, R14, R8 ;  /* 0x0000000e09197223 */ /* 0x048fe20000000008 */
[----:B------:R-:W-:Y:S01]  /*12a0*/  FFMA R24, R9, R18, R24 ;  /* 0x0000001209187223 */ /* 0x000fe20000000018 */
[C---:B----4-:R-:W-:Y:S01]  /*12b0*/  FFMA R23, R16.reuse, R15, R23 ;  /* 0x0000000f10177223 */ /* 0x050fe20000000017 */
[----:B------:R-:W-:Y:S01]  /*12c0*/  FFMA R13, R16, R19, R10 ;  /* 0x00000013100d7223 */ /* 0x000fe2000000000a */
[C---:B-----5:R-:W-:Y:S01]  /*12d0*/  FFMA R25, R12.reuse, R15, R25 ;  /* 0x0000000f0c197223 */ /* 0x060fe20000000019 */
[----:B------:R-:W-:Y:S01]  /*12e0*/  FFMA R27, R12, R19, R24 ;  /* 0x000000130c1b7223 */ /* 0x000fe20000000018 */
[----:B------:R-:W-:Y:S06]  /*12f0*/  BAR.SYNC.DEFER_BLOCKING 0x0 ;  /* 0x0000000000007b1d */ /* 0x000fec0000010000 */
[----:B------:R-:W-:Y:S05]  /*1300*/  BRA.U !UP0, `(.L_x_1) ;  /* 0xffffffed08b07547 */ /* 0x000fea000b83ffff */
.L_x_0:
[----:B------:R-:W0:Y:S01]  /*1310*/  LDC R2, c[0x0][0x39c] ;  /* 0x0000e700ff027b82 */ /* 0x000e220000000800 */
[----:B------:R-:W1:Y:S01]  /*1320*/  LDCU.64 UR6, c[0x0][0x390] ;  /* 0x00007200ff0677ac */ /* 0x000e620008000a00 */
[----:B0-----:R-:W-:Y:S02]  /*1330*/  IMAD R4, R2, UR4, RZ ;  /* 0x0000000402047c24 */ /* 0x001fe4000f8e02ff */
[----:B---3--:R-:W-:-:S03]  /*1340*/  IMAD R3, R3, R2, R0 ;  /* 0x0000000203037224 */ /* 0x008fc600078e0200 */
[----:B------:R-:W-:Y:S02]  /*1350*/  IADD3 R21, P0, PT, R4, R21, RZ ;  /* 0x0000001504157210 */ /* 0x000fe40007f1e0ff */
[----:B------:R-:W-:Y:S02]  /*1360*/  LEA R0, R2, R3, 0x4 ;  /* 0x0000000302007211 */ /* 0x000fe400078e20ff */
[----:B------:R-:W-:Y:S02]  /*1370*/  IADD3.X R6, PT, PT, RZ, RZ, RZ, P0, !PT ;  /* 0x000000ffff067210 */ /* 0x000fe400007fe4ff */
[C---:B------:R-:W-:Y:S02]  /*1380*/  IADD3 R4, P0, PT, R3.reuse, R21, RZ ;  /* 0x0000001503047210 */ /* 0x040fe40007f1e0ff */
[----:B------:R-:W-:Y:S02]  /*1390*/  IADD3 R8, PT, PT, R3, 0x10, RZ ;  /* 0x0000001003087810 */ /* 0x000fe40007ffe0ff */
[----:B------:R-:W-:-:S02]  /*13a0*/  IADD3 R3, PT, PT, R0, 0x10, RZ ;  /* 0x0000001000037810 */ /* 0x000fc40007ffe0ff */
[----:B------:R-:W-:Y:S02]  /*13b0*/  IADD3.X R9, PT, PT, RZ, R6, RZ, P0, !PT ;  /* 0x00000006ff097210 */ /* 0x000fe400007fe4ff */
[----:B-1----:R-:W-:Y:S02]  /*13c0*/  LEA R2, P0, R4, UR6, 0x2 ;  /* 0x0000000604027c11 */ /* 0x002fe4000f8010ff */
[-C--:B------:R-:W-:Y:S02]  /*13d0*/  IADD3 R7, P2, PT, R0, R21.reuse, RZ ;  /* 0x0000001500077210 */ /* 0x080fe40007f5e0ff */
[-C--:B------:R-:W-:Y:S02]  /*13e0*/  IADD3 R5, P1, PT, R8, R21.reuse, RZ ;  /* 0x0000001508057210 */ /* 0x080fe40007f3e0ff */
[----:B------:R-:W-:Y:S02]  /*13f0*/  IADD3 R0, P3, PT, R3, R21, RZ ;  /* 0x0000001503007210 */ /* 0x000fe40007f7e0ff */
[----:B------:R-:W-:-:S02]  /*1400*/  LEA.HI.X R3, R4, UR7, R9, 0x2, P0 ;  /* 0x0000000704037c11 */ /* 0x000fc400080f1409 */
[-C--:B------:R-:W-:Y:S02]  /*1410*/  IADD3.X R12, PT, PT, RZ, R6.reuse, RZ, P1, !PT ;  /* 0x00000006ff0c7210 */ /* 0x080fe40000ffe4ff */
[-C--:B------:R-:W-:Y:S01]  /*1420*/  IADD3.X R10, PT, PT, RZ, R6.reuse, RZ, P2, !PT ;  /* 0x00000006ff0a7210 */ /* 0x080fe200017fe4ff */
[----:B------:R-:W-:Y:S01]  /*1430*/  STG.E desc[UR8][R2.64], R25 ;  /* 0x0000001902007986 */ /* 0x000fe2000c101908 */
[----:B------:R-:W-:Y:S02]  /*1440*/  IADD3.X R9, PT, PT, RZ, R6, RZ, P3, !PT ;  /* 0x00000006ff097210 */ /* 0x000fe40001ffe4ff */
[----:B------:R-:W-:Y:S02]  /*1450*/  LEA R4, P0, R5, UR6, 0x2 ;  /* 0x0000000605047c11 */ /* 0x000fe4000f8010ff */
[----:B------:R-:W-:Y:S02]  /*1460*/  LEA R6, P1, R7, UR6, 0x2 ;  /* 0x0000000607067c11 */ /* 0x000fe4000f8210ff */
[----:B------:R-:W-:-:S02]  /*1470*/  LEA R8, P2, R0, UR6, 0x2 ;  /* 0x0000000600087c11 */ /* 0x000fc4000f8410ff */
[----:B------:R-:W-:Y:S02]  /*1480*/  LEA.HI.X R5, R5, UR7, R12, 0x2, P0 ;  /* 0x0000000705057c11 */ /* 0x000fe400080f140c */
[----:B------:R-:W-:Y:S02]  /*1490*/  LEA.HI.X R7, R7, UR7, R10, 0x2, P1 ;  /* 0x0000000707077c11 */ /* 0x000fe400088f140a */
[----:B------:R-:W-:Y:S01]  /*14a0*/  LEA.HI.X R9, R0, UR7, R9, 0x2, P2 ;  /* 0x0000000700097c11 */ /* 0x000fe200090f1409 */
[----:B------:R-:W-:Y:S04]  /*14b0*/  STG.E desc[UR8][R4.64], R23 ;  /* 0x0000001704007986 */ /* 0x000fe8000c101908 */
[----:B------:R-:W-:Y:S04]  /*14c0*/  STG.E desc[UR8][R6.64], R27 ;  /* 0x0000001b06007986 */ /* 0x000fe8000c101908 */
[----:B------:R-:W-:Y:S01]  /*14d0*/  STG.E desc[UR8][R8.64], R13 ;  /* 0x0000000d08007986 */ /* 0x000fe2000c101908 */
[----:B------:R-:W-:Y:S05]  /*14e0*/  EXIT ;  /* 0x000000000000794d */ /* 0x000fea0003800000 */
.L_x_2:
[----:B------:R-:W-:-:S00]  /*14f0*/  BRA `(.L_x_2) ;  /* 0xfffffffc00fc7947 */ /* 0x000fc0000383ffff */
[----:B------:R-:W-:-:S00]  /*1500*/  NOP ;  /* 0x0000000000007918 */ /* 0x000fc00000000000 */
[----:B------:R-:W-:-:S00]  /*1510*/  NOP ;  /* 0x0000000000007918 */ /* 0x000fc00000000000 */
[----:B------:R-:W-:-:S00]  /*1520*/  NOP ;  /* 0x0000000000007918 */ /* 0x000fc00000000000 */
[----:B------:R-:W-:-:S00]  /*1530*/  NOP ;  /* 0x0000000000007918 */ /* 0x000fc00000000000 */
[----:B------:R-:W-:-:S00]  /*1540*/  NOP ;  /* 0x0000000000007918 */ /* 0x000fc00000000000 */
[----:B------:R-:W-:-:S00]  /*1550*/  NOP ;  /* 0x0000000000007918 */ /* 0x000fc00000000000 */
[----:B------:R-:W-:-:S00]  /*1560*/  NOP ;  /* 0x0000000000007918 */ /* 0x000fc00000000000 */
[----:B------:R-:W-:-:S00]  /*1570*/  NOP ;  /* 0x0000000000007918 */ /* 0x000fc00000000000 */
.L_x_3:


//--------------------- .nv.shared._Z10cuda_sgemmILj16ELj2EEvPfS0_S0_iii --------------------------
	.section	.nv.shared._Z10cuda_sgemmILj16ELj2EEvPfS0_S0_iii,"aw",@nobits
	.sectionflags	@""
	.align	4
.nv.shared._Z10cuda_sgemmILj16ELj2EEvPfS0_S0_iii:
	.zero		9216


//--------------------- .nv.shared.reserved.0     --------------------------
	.section	.nv.shared.reserved.0,"aw",@nobits
	.weak		__nv_reservedSMEM_offset_0_alias
	.size		__nv_reservedSMEM_offset_0_alias, 0, 64
	.other		__nv_reservedSMEM_offset_0_alias,@"STO_CUDA_RESERVED_SHARED STV_DEFAULT"
__nv_reservedSMEM_offset_0_alias:
	.zero		0
	.zero		64


//--------------------- .nv.constant0._Z10cuda_sgemmILj16ELj2EEvPfS0_S0_iii --------------------------
	.section	.nv.constant0._Z10cuda_sgemmILj16ELj2EEvPfS0_S0_iii,"a",@progbits
	.sectionflags	@""
	.align	4
.nv.constant0._Z10cuda_sgemmILj16ELj2EEvPfS0_S0_iii:
	.zero		932


//--------------------- SYMBOLS --------------------------

	.type		.nv.reservedSmem.offset0,@object
	.size		.nv.reservedSmem.offset0,0x4
	.type		.nv.reservedSmem.cap,@object
	.size		.nv.reservedSmem.cap,0x4
